	.headerflags	@"EF_CUDA_TEXMODE_UNIFIED EF_CUDA_64BIT_ADDRESS EF_CUDA_ACCELERATORS EF_CUDA_SM90 EF_CUDA_VIRTUAL_SM(EF_CUDA_SM90)"
	.elftype	@"ET_EXEC"


//--------------------- .nv.info                  --------------------------
	.section	.nv.info,"",@"SHT_CUDA_INFO"
	.align	4


	//----- nvinfo : EIATTR_REGCOUNT
	.align		4
        /*0000*/ 	.byte	0x04, 0x2f
        /*0002*/ 	.short	(.L_1 - .L_0)
	.align		4
.L_0:
        /*0004*/ 	.word	index@(triton_poi_fused__to_copy_add_arange_clamp_mul_sub_49)
        /*0008*/ 	.word	0x0000000c


	//----- nvinfo : EIATTR_MIN_STACK_SIZE
	.align		4
.L_1:
        /*000c*/ 	.byte	0x04, 0x12
        /*000e*/ 	.short	(.L_3 - .L_2)
	.align		4
.L_2:
        /*0010*/ 	.word	index@(triton_poi_fused__to_copy_add_arange_clamp_mul_sub_49)
        /*0014*/ 	.word	0x00000000


	//----- nvinfo : EIATTR_FRAME_SIZE
	.align		4
.L_3:
        /*0018*/ 	.byte	0x04, 0x11
        /*001a*/ 	.short	(.L_5 - .L_4)
	.align		4
.L_4:
        /*001c*/ 	.word	index@(triton_poi_fused__to_copy_add_arange_clamp_mul_sub_49)
        /*0020*/ 	.word	0x00000000


	//----- nvinfo : EIATTR_MIN_STACK_SIZE
	.align		4
.L_5:
        /*0024*/ 	.byte	0x04, 0x12
        /*0026*/ 	.short	(.L_7 - .L_6)
	.align		4
.L_6:
        /*0028*/ 	.word	index@(triton_poi_fused__to_copy_add_arange_clamp_mul_sub_49)
        /*002c*/ 	.word	0x00000000
.L_7:


//--------------------- .nv.info.triton_poi_fused__to_copy_add_arange_clamp_mul_sub_49 --------------------------
	.section	.nv.info.triton_poi_fused__to_copy_add_arange_clamp_mul_sub_49,"",@"SHT_CUDA_INFO"
	.sectionflags	@""
	.align	4


	//----- nvinfo : EIATTR_CUDA_API_VERSION
	.align		4
        /*0000*/ 	.byte	0x04, 0x37
        /*0002*/ 	.short	(.L_9 - .L_8)
.L_8:
        /*0004*/ 	.word	0x0000007c


	//----- nvinfo : EIATTR_KPARAM_INFO
	.align		4
.L_9:
        /*0008*/ 	.byte	0x04, 0x17
        /*000a*/ 	.short	(.L_11 - .L_10)
.L_10:
        /*000c*/ 	.word	0x00000000
        /*0010*/ 	.short	0x0001
        /*0012*/ 	.short	0x0008
        /*0014*/ 	.byte	0x00, 0xf0, 0x11, 0x00


	//----- nvinfo : EIATTR_KPARAM_INFO
	.align		4
.L_11:
        /*0018*/ 	.byte	0x04, 0x17
        /*001a*/ 	.short	(.L_13 - .L_12)
.L_12:
        /*001c*/ 	.word	0x00000000
        /*0020*/ 	.short	0x0000
        /*0022*/ 	.short	0x0000
        /*0024*/ 	.byte	0x00, 0xf4, 0x21, 0x00


	//----- nvinfo : EIATTR_SPARSE_MMA_MASK
	.align		4
.L_13:
        /*0028*/ 	.byte	0x03, 0x50
        /*002a*/ 	.short	0x0000


	//----- nvinfo : EIATTR_MAXREG_COUNT
	.align		4
        /*002c*/ 	.byte	0x03, 0x1b
        /*002e*/ 	.short	0x00ff


	//----- nvinfo : EIATTR_EXIT_INSTR_OFFSETS
	.align		4
        /*0030*/ 	.byte	0x04, 0x1c
        /*0032*/ 	.short	(.L_15 - .L_14)


	//   ....[0]....
.L_14:
        /*0034*/ 	.word	0x00000190


	//   ....[1]....
        /*0038*/ 	.word	0x000001c0


	//----- nvinfo : EIATTR_REQNTID
	.align		4
.L_15:
        /*003c*/ 	.byte	0x04, 0x10
        /*003e*/ 	.short	(.L_17 - .L_16)
.L_16:
        /*0040*/ 	.word	0x00000020
        /*0044*/ 	.word	0x00000001
        /*0048*/ 	.word	0x00000001


	//----- nvinfo : EIATTR_CBANK_PARAM_SIZE
	.align		4
.L_17:
        /*004c*/ 	.byte	0x03, 0x19
        /*004e*/ 	.short	0x000c


	//----- nvinfo : EIATTR_PARAM_CBANK
	.align		4
        /*0050*/ 	.byte	0x04, 0x0a
        /*0052*/ 	.short	(.L_19 - .L_18)
	.align		4
.L_18:
        /*0054*/ 	.word	index@(.nv.constant0.triton_poi_fused__to_copy_add_arange_clamp_mul_sub_49)
        /*0058*/ 	.short	0x0210
        /*005a*/ 	.short	0x000c


	//----- nvinfo : EIATTR_SW_WAR
	.align		4
.L_19:
        /*005c*/ 	.byte	0x04, 0x36
        /*005e*/ 	.short	(.L_21 - .L_20)
.L_20:
        /*0060*/ 	.word	0x00000008
.L_21:


//--------------------- .nv.callgraph             --------------------------
	.section	.nv.callgraph,"",@"SHT_CUDA_CALLGRAPH"
	.align	4
	.sectionentsize	8
	.align		4
        /*0000*/ 	.word	0x00000000
	.align		4
        /*0004*/ 	.word	0xffffffff
	.align		4
        /*0008*/ 	.word	0x00000000
	.align		4
        /*000c*/ 	.word	0xfffffffe
	.align		4
        /*0010*/ 	.word	0x00000000
	.align		4
        /*0014*/ 	.word	0xfffffffd
	.align		4
        /*0018*/ 	.word	0x00000000
	.align		4
        /*001c*/ 	.word	0xfffffffc


//--------------------- .text.triton_poi_fused__to_copy_add_arange_clamp_mul_sub_49 --------------------------
	.section	.text.triton_poi_fused__to_copy_add_arange_clamp_mul_sub_49,"ax",@progbits
	.align	128
        .global         triton_poi_fused__to_copy_add_arange_clamp_mul_sub_49
        .type           triton_poi_fused__to_copy_add_arange_clamp_mul_sub_49,@function
        .size           triton_poi_fused__to_copy_add_arange_clamp_mul_sub_49,(.L_x_1 - triton_poi_fused__to_copy_add_arange_clamp_mul_sub_49)
        .other          triton_poi_fused__to_copy_add_arange_clamp_mul_sub_49,@"STO_CUDA_ENTRY STV_DEFAULT"
triton_poi_fused__to_copy_add_arange_clamp_mul_sub_49:
.text.triton_poi_fused__to_copy_add_arange_clamp_mul_sub_49:
[----:B------:R-:W0:Y:S02]  /*0000*/  LDC R1, c[0x0][0x28] ;  /* 0x00000a00ff017b82 */ /* 0x000e240000000800 */
[----:B------:R-:W1:Y:S01]  /*0010*/  S2R R0, SR_TID.X ;  /* 0x0000000000007919 */ /* 0x000e620000002100 */
[----:B------:R-:W-:Y:S01]  /*0020*/  HFMA2.MMA R3, -RZ, RZ, 1.75, 0 ;  /* 0x3f000000ff037435 */ /* 0x000fe200000001ff */
[----:B------:R-:W2:Y:S01]  /*0030*/  S2R R5, SR_CTAID.X ;  /* 0x0000000000057919 */ /* 0x000ea20000002500 */
[----:B-1----:R-:W-:-:S05]  /*0040*/  IMAD.SHL.U32 R0, R0, 0x2, RZ ;  /* 0x0000000200007824 */ /* 0x002fca00078e00ff */
[----:B------:R-:W-:-:S05]  /*0050*/  LOP3.LUT R0, R0, 0x3e, RZ, 0xc0, !PT ;  /* 0x0000003e00007812 */ /* 0x000fca00078ec0ff */
[----:B--2---:R-:W-:-:S05]  /*0060*/  IMAD R5, R5, 0x40, R0 ;  /* 0x0000004005057824 */ /* 0x004fca00078e0200 */
[----:B------:R-:W-:Y:S02]  /*0070*/  IADD3 R0, R5, 0x1, RZ ;  /* 0x0000000105007810 */ /* 0x000fe40007ffe0ff */
[----:B------:R-:W-:Y:S02]  /*0080*/  I2FP.F32.S32 R2, R5 ;  /* 0x0000000500027245 */ /* 0x000fe40000201400 */
[----:B------:R-:W-:Y:S02]  /*0090*/  I2FP.F32.S32 R0, R0 ;  /* 0x0000000000007245 */ /* 0x000fe40000201400 */
[----:B------:R-:W-:Y:S01]  /*00a0*/  ISETP.GE.AND P0, PT, R5, 0x40, PT ;  /* 0x000000400500780c */ /* 0x000fe20003f06270 */
[----:B------:R-:W-:Y:S02]  /*00b0*/  FADD R2, R2, 0.5 ;  /* 0x3f00000002027421 */ /* 0x000fe40000000000 */
[----:B------:R-:W-:Y:S02]  /*00c0*/  FADD R0, R0, 0.5 ;  /* 0x3f00000000007421 */ /* 0x000fe40000000000 */
[----:B------:R-:W-:-:S02]  /*00d0*/  FFMA R2, R2, R3, -0.5 ;  /* 0xbf00000002027423 */ /* 0x000fc40000000003 */
[----:B------:R-:W-:-:S03]  /*00e0*/  FFMA R0, R0, R3, -0.5 ;  /* 0xbf00000000007423 */ /* 0x000fc60000000003 */
[----:B------:R-:W-:Y:S02]  /*00f0*/  FMNMX R4, RZ, R2, !PT ;  /* 0x00000002ff047209 */ /* 0x000fe40007800000 */
[----:B------:R-:W1:Y:S01]  /*0100*/  LDC.64 R2, c[0x0][0x210] ;  /* 0x00008400ff027b82 */ /* 0x000e620000000a00 */
[----:B------:R-:W-:Y:S01]  /*0110*/  FMNMX R0, RZ, R0, !PT ;  /* 0x00000000ff007209 */ /* 0x000fe20007800000 */
[----:B------:R-:W2:Y:S08]  /*0120*/  F2I.TRUNC.NTZ R6, R4 ;  /* 0x0000000400067305 */ /* 0x000eb0000020f100 */
[----:B------:R-:W3:Y:S01]  /*0130*/  F2I.TRUNC.NTZ R7, R0 ;  /* 0x0000000000077305 */ /* 0x000ee2000020f100 */
[----:B--2---:R-:W-:-:S05]  /*0140*/  I2FP.F32.S32 R9, R6 ;  /* 0x0000000600097245 */ /* 0x004fca0000201400 */
[----:B------:R-:W-:Y:S01]  /*0150*/  FADD.SAT R6, R4, -R9 ;  /* 0x8000000904067221 */ /* 0x000fe20000002000 */
[----:B-1----:R-:W-:Y:S01]  /*0160*/  IMAD.WIDE R2, R5, 0x4, R2 ;  /* 0x0000000405027825 */ /* 0x002fe200078e0202 */
[----:B---3--:R-:W-:-:S05]  /*0170*/  I2FP.F32.S32 R7, R7 ;  /* 0x0000000700077245 */ /* 0x008fca0000201400 */
[----:B------:R-:W-:Y:S01]  /*0180*/  FADD.SAT R7, R0, -R7 ;  /* 0x8000000700077221 */ /* 0x000fe20000002000 */
[----:B------:R-:W-:Y:S06]  /*0190*/  @P0 EXIT ;  /* 0x000000000000094d */ /* 0x000fec0003800000 */
[----:B------:R-:W-:Y:S02]  /*01a0*/  ULDC.64 UR4, c[0x0][0x208] ;  /* 0x0000820000047ab9 */ /* 0x000fe40000000a00 */
[----:B------:R-:W-:Y:S01]  /*01b0*/  STG.E.64 desc[UR4][R2.64], R6 ;  /* 0x0000000602007986 */ /* 0x000fe2000c101b04 */
[----:B------:R-:W-:Y:S05]  /*01c0*/  EXIT ;  /* 0x000000000000794d */ /* 0x000fea0003800000 */
.L_x_0:
[----:B------:R-:W-:-:S00]  /*01d0*/  BRA `(.L_x_0) ;  /* 0xfffffffc00fc7947 */ /* 0x000fc0000383ffff */
[----:B------:R-:W-:-:S00]  /*01e0*/  NOP ;  /* 0x0000000000007918 */ /* 0x000fc00000000000 */
        /* <DEDUP_REMOVED lines=9> */
.L_x_1:


//--------------------- .nv.constant0.triton_poi_fused__to_copy_add_arange_clamp_mul_sub_49 --------------------------
	.section	.nv.constant0.triton_poi_fused__to_copy_add_arange_clamp_mul_sub_49,"a",@progbits
	.sectionflags	@""
	.align	4
.nv.constant0.triton_poi_fused__to_copy_add_arange_clamp_mul_sub_49:
	.zero		540
